//
// Generated by NVIDIA NVVM Compiler
//
// Compiler Build ID: CL-36424714
// Cuda compilation tools, release 13.0, V13.0.88
// Based on NVVM 20.0.0
//

.version 9.0
.target sm_100
.address_size 64

	// .globl	_Z4faddPfS_
.extern .func  (.param .b32 func_retval0) vprintf
(
	.param .b64 vprintf_param_0,
	.param .b64 vprintf_param_1
)
;
.global .align 1 .b8 $str[12] = {102, 97, 100, 100, 46, 46, 32, 37, 100, 32, 10};
.global .align 1 .b8 $str$1[12] = {100, 97, 100, 100, 46, 46, 32, 37, 100, 32, 10};
.global .align 1 .b8 $str$2[12] = {105, 97, 100, 100, 46, 46, 32, 37, 100, 32, 10};

.visible .entry _Z4faddPfS_(
	.param .u64 .ptr .align 1 _Z4faddPfS__param_0,
	.param .u64 .ptr .align 1 _Z4faddPfS__param_1
)
{
	.local .align 8 .b8 	__local_depot0[8];
	.reg .b64 	%SP;
	.reg .b64 	%SPL;
	.reg .pred 	%p<2>;
	.reg .b32 	%r<4>;
	.reg .b32 	%f<3>;
	.reg .b64 	%rd<12>;

	mov.u64 	%SPL, __local_depot0;
	cvta.local.u64 	%SP, %SPL;
	ld.param.u64 	%rd1, [_Z4faddPfS__param_0];
	ld.param.u64 	%rd2, [_Z4faddPfS__param_1];
	mov.u32 	%r1, %ctaid.x;
	setp.gt.u32 	%p1, %r1, 9;
	@%p1 bra 	$L__BB0_2;
	cvta.to.global.u64 	%rd3, %rd1;
	cvta.to.global.u64 	%rd4, %rd2;
	mul.wide.u32 	%rd5, %r1, 4;
	add.s64 	%rd6, %rd3, %rd5;
	ld.global.f32 	%f1, [%rd6];
	add.f32 	%f2, %f1, %f1;
	add.s64 	%rd7, %rd4, %rd5;
	st.global.f32 	[%rd7], %f2;
$L__BB0_2:
	add.u64 	%rd8, %SP, 0;
	add.u64 	%rd9, %SPL, 0;
	st.local.u32 	[%rd9], %r1;
	mov.u64 	%rd10, $str;
	cvta.global.u64 	%rd11, %rd10;
	{ // callseq 0, 0
	.param .b64 param0;
	st.param.b64 	[param0], %rd11;
	.param .b64 param1;
	st.param.b64 	[param1], %rd8;
	.param .b32 retval0;
	call.uni (retval0), 
	vprintf, 
	(
	param0, 
	param1
	);
	ld.param.b32 	%r2, [retval0];
	} // callseq 0
	ret;

}
	// .globl	_Z4daddPdS_
.visible .entry _Z4daddPdS_(
	.param .u64 .ptr .align 1 _Z4daddPdS__param_0,
	.param .u64 .ptr .align 1 _Z4daddPdS__param_1
)
{
	.local .align 8 .b8 	__local_depot1[8];
	.reg .b64 	%SP;
	.reg .b64 	%SPL;
	.reg .pred 	%p<2>;
	.reg .b32 	%r<4>;
	.reg .b64 	%rd<12>;
	.reg .b64 	%fd<3>;

	mov.u64 	%SPL, __local_depot1;
	cvta.local.u64 	%SP, %SPL;
	ld.param.u64 	%rd1, [_Z4daddPdS__param_0];
	ld.param.u64 	%rd2, [_Z4daddPdS__param_1];
	mov.u32 	%r1, %ctaid.x;
	setp.gt.u32 	%p1, %r1, 9;
	@%p1 bra 	$L__BB1_2;
	cvta.to.global.u64 	%rd3, %rd1;
	cvta.to.global.u64 	%rd4, %rd2;
	mul.wide.u32 	%rd5, %r1, 8;
	add.s64 	%rd6, %rd3, %rd5;
	ld.global.f64 	%fd1, [%rd6];
	add.f64 	%fd2, %fd1, %fd1;
	add.s64 	%rd7, %rd4, %rd5;
	st.global.f64 	[%rd7], %fd2;
$L__BB1_2:
	add.u64 	%rd8, %SP, 0;
	add.u64 	%rd9, %SPL, 0;
	st.local.u32 	[%rd9], %r1;
	mov.u64 	%rd10, $str$1;
	cvta.global.u64 	%rd11, %rd10;
	{ // callseq 1, 0
	.param .b64 param0;
	st.param.b64 	[param0], %rd11;
	.param .b64 param1;
	st.param.b64 	[param1], %rd8;
	.param .b32 retval0;
	call.uni (retval0), 
	vprintf, 
	(
	param0, 
	param1
	);
	ld.param.b32 	%r2, [retval0];
	} // callseq 1
	ret;

}
	// .globl	_Z4iaddPiS_
.visible .entry _Z4iaddPiS_(
	.param .u64 .ptr .align 1 _Z4iaddPiS__param_0,
	.param .u64 .ptr .align 1 _Z4iaddPiS__param_1
)
{
	.local .align 8 .b8 	__local_depot2[8];
	.reg .b64 	%SP;
	.reg .b64 	%SPL;
	.reg .pred 	%p<2>;
	.reg .b32 	%r<6>;
	.reg .b64 	%rd<12>;

	mov.u64 	%SPL, __local_depot2;
	cvta.local.u64 	%SP, %SPL;
	ld.param.u64 	%rd1, [_Z4iaddPiS__param_0];
	ld.param.u64 	%rd2, [_Z4iaddPiS__param_1];
	mov.u32 	%r1, %ctaid.x;
	setp.gt.u32 	%p1, %r1, 9;
	@%p1 bra 	$L__BB2_2;
	cvta.to.global.u64 	%rd3, %rd1;
	cvta.to.global.u64 	%rd4, %rd2;
	mul.wide.u32 	%rd5, %r1, 4;
	add.s64 	%rd6, %rd3, %rd5;
	ld.global.u32 	%r2, [%rd6];
	shl.b32 	%r3, %r2, 1;
	add.s64 	%rd7, %rd4, %rd5;
	st.global.u32 	[%rd7], %r3;
$L__BB2_2:
	add.u64 	%rd8, %SP, 0;
	add.u64 	%rd9, %SPL, 0;
	st.local.u32 	[%rd9], %r1;
	mov.u64 	%rd10, $str$2;
	cvta.global.u64 	%rd11, %rd10;
	{ // callseq 2, 0
	.param .b64 param0;
	st.param.b64 	[param0], %rd11;
	.param .b64 param1;
	st.param.b64 	[param1], %rd8;
	.param .b32 retval0;
	call.uni (retval0), 
	vprintf, 
	(
	param0, 
	param1
	);
	ld.param.b32 	%r4, [retval0];
	} // callseq 2
	ret;

}


// ===== COMPILED SASS (sm_100) =====

	.target	sm_100

	.elftype	@"ET_EXEC"


//--------------------- .note.nv.tkinfo           --------------------------
	.section	.note.nv.tkinfo,"",@"SHT_NOTE"
	.sectionflags	@"SHF_NOTE_NV_TKINFO"
	.tkinfo
        /*0018*/ 	.word	0x00000002
        /*0030*/ 	.string	""
        /*0030*/ 	.string	"ptxas"
        /*0030*/ 	.string	"Cuda compilation tools, release 13.0, V13.0.88"
        /*0030*/ 	.string	"Build cuda_13.0.r13.0/compiler.36424714_0"
        /*0030*/ 	.string	"-arch sm_100 -m 64 "



//--------------------- .note.nv.cuinfo           --------------------------
	.section	.note.nv.cuinfo,"",@"SHT_NOTE"
	.sectionflags	@"SHF_NOTE_NV_CUINFO"
        /*0018*/ 	.short	0x0002
        /*001a*/ 	.short	0x0064
        /*001c*/ 	.short	0x0082
	.zero		2


//--------------------- .nv.info                  --------------------------
	.section	.nv.info,"",@"SHT_CUDA_INFO"
	.align	4


	//----- nvinfo : EIATTR_REGCOUNT
	.align		4
        /*0000*/ 	.byte	0x04, 0x2f
        /*0002*/ 	.short	(.L_4 - .L_3)
	.align		4
.L_3:
        /*0004*/ 	.word	index@(_Z4faddPfS_)
        /*0008*/ 	.word	0x00000018


	//----- nvinfo : EIATTR_FRAME_SIZE
	.align		4
.L_4:
        /*000c*/ 	.byte	0x04, 0x11
        /*000e*/ 	.short	(.L_6 - .L_5)
	.align		4
.L_5:
        /*0010*/ 	.word	index@(_Z4faddPfS_)
        /*0014*/ 	.word	0x00000008


	//----- nvinfo : EIATTR_REGCOUNT
	.align		4
.L_6:
        /*0018*/ 	.byte	0x04, 0x2f
        /*001a*/ 	.short	(.L_8 - .L_7)
	.align		4
.L_7:
        /*001c*/ 	.word	index@(_Z4daddPdS_)
        /*0020*/ 	.word	0x00000018


	//----- nvinfo : EIATTR_FRAME_SIZE
	.align		4
.L_8:
        /*0024*/ 	.byte	0x04, 0x11
        /*0026*/ 	.short	(.L_10 - .L_9)
	.align		4
.L_9:
        /*0028*/ 	.word	index@(_Z4daddPdS_)
        /*002c*/ 	.word	0x00000008


	//----- nvinfo : EIATTR_REGCOUNT
	.align		4
.L_10:
        /*0030*/ 	.byte	0x04, 0x2f
        /*0032*/ 	.short	(.L_12 - .L_11)
	.align		4
.L_11:
        /*0034*/ 	.word	index@(_Z4iaddPiS_)
        /*0038*/ 	.word	0x00000018


	//----- nvinfo : EIATTR_FRAME_SIZE
	.align		4
.L_12:
        /*003c*/ 	.byte	0x04, 0x11
        /*003e*/ 	.short	(.L_14 - .L_13)
	.align		4
.L_13:
        /*0040*/ 	.word	index@(_Z4iaddPiS_)
        /*0044*/ 	.word	0x00000008


	//----- nvinfo : EIATTR_MIN_STACK_SIZE
	.align		4
.L_14:
        /*0048*/ 	.byte	0x04, 0x12
        /*004a*/ 	.short	(.L_16 - .L_15)
	.align		4
.L_15:
        /*004c*/ 	.word	index@(_Z4iaddPiS_)
        /*0050*/ 	.word	0x00000008


	//----- nvinfo : EIATTR_MIN_STACK_SIZE
	.align		4
.L_16:
        /*0054*/ 	.byte	0x04, 0x12
        /*0056*/ 	.short	(.L_18 - .L_17)
	.align		4
.L_17:
        /*0058*/ 	.word	index@(_Z4daddPdS_)
        /*005c*/ 	.word	0x00000008


	//----- nvinfo : EIATTR_MIN_STACK_SIZE
	.align		4
.L_18:
        /*0060*/ 	.byte	0x04, 0x12
        /*0062*/ 	.short	(.L_20 - .L_19)
	.align		4
.L_19:
        /*0064*/ 	.word	index@(_Z4faddPfS_)
        /*0068*/ 	.word	0x00000008
.L_20:


//--------------------- .nv.compat                --------------------------
	.section	.nv.compat,"",@"SHT_CUDA_COMPAT_INFO"
	.align	4
        /*0000*/ 	.byte	0x02, 0x09, 0x00, 0x00, 0x02, 0x02, 0x01, 0x00, 0x02, 0x05, 0x05, 0x00, 0x03, 0x07, 0x01, 0x01
        /*0010*/ 	.byte	0x02, 0x03, 0x00, 0x00, 0x02, 0x06, 0x01, 0x00, 0x04, 0x0b, 0x08, 0x00, 0x01, 0x00, 0x00, 0x00
        /*0020*/ 	.byte	0x00, 0x00, 0x00, 0x00


//--------------------- .nv.info._Z4iaddPiS_      --------------------------
	.section	.nv.info._Z4iaddPiS_,"",@"SHT_CUDA_INFO"
	.sectionflags	@""
	.align	4


	//----- nvinfo : EIATTR_CUDA_API_VERSION
	.align		4
        /*0000*/ 	.byte	0x04, 0x37
        /*0002*/ 	.short	(.L_22 - .L_21)
.L_21:
        /*0004*/ 	.word	0x00000082


	//----- nvinfo : EIATTR_KPARAM_INFO
	.align		4
.L_22:
        /*0008*/ 	.byte	0x04, 0x17
        /*000a*/ 	.short	(.L_24 - .L_23)
.L_23:
        /*000c*/ 	.word	0x00000000
        /*0010*/ 	.short	0x0001
        /*0012*/ 	.short	0x0008
        /*0014*/ 	.byte	0x00, 0xf5, 0x21, 0x00


	//----- nvinfo : EIATTR_KPARAM_INFO
	.align		4
.L_24:
        /*0018*/ 	.byte	0x04, 0x17
        /*001a*/ 	.short	(.L_26 - .L_25)
.L_25:
        /*001c*/ 	.word	0x00000000
        /*0020*/ 	.short	0x0000
        /*0022*/ 	.short	0x0000
        /*0024*/ 	.byte	0x00, 0xf5, 0x21, 0x00


	//----- nvinfo : EIATTR_SPARSE_MMA_MASK
	.align		4
.L_26:
        /*0028*/ 	.byte	0x03, 0x50
        /*002a*/ 	.short	0x0000


	//----- nvinfo : EIATTR_MAXREG_COUNT
	.align		4
        /*002c*/ 	.byte	0x03, 0x1b
        /*002e*/ 	.short	0x00ff


	//----- nvinfo : EIATTR_EXTERNS
	.align		4
        /*0030*/ 	.byte	0x04, 0x0f
        /*0032*/ 	.short	(.L_28 - .L_27)


	//   ....[0]....
	.align		4
.L_27:
        /*0034*/ 	.word	index@(vprintf)


	//----- nvinfo : EIATTR_MERCURY_ISA_VERSION
	.align		4
.L_28:
        /*0038*/ 	.byte	0x03, 0x5f
        /*003a*/ 	.short	0x0101


	//----- nvinfo : EIATTR_VRC_CTA_INIT_COUNT
	.align		4
        /*003c*/ 	.byte	0x02, 0x4a
	.zero		1
	.zero		1


	//----- nvinfo : EIATTR_SYSCALL_OFFSETS
	.align		4
        /*0040*/ 	.byte	0x04, 0x46
        /*0042*/ 	.short	(.L_30 - .L_29)


	//   ....[0]....
.L_29:
        /*0044*/ 	.word	0x00000170


	//----- nvinfo : EIATTR_EXIT_INSTR_OFFSETS
	.align		4
.L_30:
        /*0048*/ 	.byte	0x04, 0x1c
        /*004a*/ 	.short	(.L_32 - .L_31)


	//   ....[0]....
.L_31:
        /*004c*/ 	.word	0x00000180


	//----- nvinfo : EIATTR_CBANK_PARAM_SIZE
	.align		4
.L_32:
        /*0050*/ 	.byte	0x03, 0x19
        /*0052*/ 	.short	0x0010


	//----- nvinfo : EIATTR_PARAM_CBANK
	.align		4
        /*0054*/ 	.byte	0x04, 0x0a
        /*0056*/ 	.short	(.L_34 - .L_33)
	.align		4
.L_33:
        /*0058*/ 	.word	index@(.nv.constant0._Z4iaddPiS_)
        /*005c*/ 	.short	0x0380
        /*005e*/ 	.short	0x0010


	//----- nvinfo : EIATTR_SW_WAR
	.align		4
.L_34:
        /*0060*/ 	.byte	0x04, 0x36
        /*0062*/ 	.short	(.L_36 - .L_35)
.L_35:
        /*0064*/ 	.word	0x00000008
.L_36:


//--------------------- .nv.info._Z4daddPdS_      --------------------------
	.section	.nv.info._Z4daddPdS_,"",@"SHT_CUDA_INFO"
	.sectionflags	@""
	.align	4


	//----- nvinfo : EIATTR_CUDA_API_VERSION
	.align		4
        /*0000*/ 	.byte	0x04, 0x37
        /*0002*/ 	.short	(.L_38 - .L_37)
.L_37:
        /*0004*/ 	.word	0x00000082


	//----- nvinfo : EIATTR_KPARAM_INFO
	.align		4
.L_38:
        /*0008*/ 	.byte	0x04, 0x17
        /*000a*/ 	.short	(.L_40 - .L_39)
.L_39:
        /*000c*/ 	.word	0x00000000
        /*0010*/ 	.short	0x0001
        /*0012*/ 	.short	0x0008
        /*0014*/ 	.byte	0x00, 0xf5, 0x21, 0x00


	//----- nvinfo : EIATTR_KPARAM_INFO
	.align		4
.L_40:
        /*0018*/ 	.byte	0x04, 0x17
        /*001a*/ 	.short	(.L_42 - .L_41)
.L_41:
        /*001c*/ 	.word	0x00000000
        /*0020*/ 	.short	0x0000
        /*0022*/ 	.short	0x0000
        /*0024*/ 	.byte	0x00, 0xf5, 0x21, 0x00


	//----- nvinfo : EIATTR_SPARSE_MMA_MASK
	.align		4
.L_42:
        /*0028*/ 	.byte	0x03, 0x50
        /*002a*/ 	.short	0x0000


	//----- nvinfo : EIATTR_MAXREG_COUNT
	.align		4
        /*002c*/ 	.byte	0x03, 0x1b
        /*002e*/ 	.short	0x00ff


	//----- nvinfo : EIATTR_EXTERNS
	.align		4
        /*0030*/ 	.byte	0x04, 0x0f
        /*0032*/ 	.short	(.L_44 - .L_43)


	//   ....[0]....
	.align		4
.L_43:
        /*0034*/ 	.word	index@(vprintf)


	//----- nvinfo : EIATTR_MERCURY_ISA_VERSION
	.align		4
.L_44:
        /*0038*/ 	.byte	0x03, 0x5f
        /*003a*/ 	.short	0x0101


	//----- nvinfo : EIATTR_VRC_CTA_INIT_COUNT
	.align		4
        /*003c*/ 	.byte	0x02, 0x4a
	.zero		1
	.zero		1


	//----- nvinfo : EIATTR_SYSCALL_OFFSETS
	.align		4
        /*0040*/ 	.byte	0x04, 0x46
        /*0042*/ 	.short	(.L_46 - .L_45)


	//   ....[0]....
.L_45:
        /*0044*/ 	.word	0x00000170


	//----- nvinfo : EIATTR_EXIT_INSTR_OFFSETS
	.align		4
.L_46:
        /*0048*/ 	.byte	0x04, 0x1c
        /*004a*/ 	.short	(.L_48 - .L_47)


	//   ....[0]....
.L_47:
        /*004c*/ 	.word	0x00000180


	//----- nvinfo : EIATTR_CBANK_PARAM_SIZE
	.align		4
.L_48:
        /*0050*/ 	.byte	0x03, 0x19
        /*0052*/ 	.short	0x0010


	//----- nvinfo : EIATTR_PARAM_CBANK
	.align		4
        /*0054*/ 	.byte	0x04, 0x0a
        /*0056*/ 	.short	(.L_50 - .L_49)
	.align		4
.L_49:
        /*0058*/ 	.word	index@(.nv.constant0._Z4daddPdS_)
        /*005c*/ 	.short	0x0380
        /*005e*/ 	.short	0x0010


	//----- nvinfo : EIATTR_SW_WAR
	.align		4
.L_50:
        /*0060*/ 	.byte	0x04, 0x36
        /*0062*/ 	.short	(.L_52 - .L_51)
.L_51:
        /*0064*/ 	.word	0x00000008
.L_52:


//--------------------- .nv.info._Z4faddPfS_      --------------------------
	.section	.nv.info._Z4faddPfS_,"",@"SHT_CUDA_INFO"
	.sectionflags	@""
	.align	4


	//----- nvinfo : EIATTR_CUDA_API_VERSION
	.align		4
        /*0000*/ 	.byte	0x04, 0x37
        /*0002*/ 	.short	(.L_54 - .L_53)
.L_53:
        /*0004*/ 	.word	0x00000082


	//----- nvinfo : EIATTR_KPARAM_INFO
	.align		4
.L_54:
        /*0008*/ 	.byte	0x04, 0x17
        /*000a*/ 	.short	(.L_56 - .L_55)
.L_55:
        /*000c*/ 	.word	0x00000000
        /*0010*/ 	.short	0x0001
        /*0012*/ 	.short	0x0008
        /*0014*/ 	.byte	0x00, 0xf5, 0x21, 0x00


	//----- nvinfo : EIATTR_KPARAM_INFO
	.align		4
.L_56:
        /*0018*/ 	.byte	0x04, 0x17
        /*001a*/ 	.short	(.L_58 - .L_57)
.L_57:
        /*001c*/ 	.word	0x00000000
        /*0020*/ 	.short	0x0000
        /*0022*/ 	.short	0x0000
        /*0024*/ 	.byte	0x00, 0xf5, 0x21, 0x00


	//----- nvinfo : EIATTR_SPARSE_MMA_MASK
	.align		4
.L_58:
        /*0028*/ 	.byte	0x03, 0x50
        /*002a*/ 	.short	0x0000


	//----- nvinfo : EIATTR_MAXREG_COUNT
	.align		4
        /*002c*/ 	.byte	0x03, 0x1b
        /*002e*/ 	.short	0x00ff


	//----- nvinfo : EIATTR_EXTERNS
	.align		4
        /*0030*/ 	.byte	0x04, 0x0f
        /*0032*/ 	.short	(.L_60 - .L_59)


	//   ....[0]....
	.align		4
.L_59:
        /*0034*/ 	.word	index@(vprintf)


	//----- nvinfo : EIATTR_MERCURY_ISA_VERSION
	.align		4
.L_60:
        /*0038*/ 	.byte	0x03, 0x5f
        /*003a*/ 	.short	0x0101


	//----- nvinfo : EIATTR_VRC_CTA_INIT_COUNT
	.align		4
        /*003c*/ 	.byte	0x02, 0x4a
	.zero		1
	.zero		1


	//----- nvinfo : EIATTR_SYSCALL_OFFSETS
	.align		4
        /*0040*/ 	.byte	0x04, 0x46
        /*0042*/ 	.short	(.L_62 - .L_61)


	//   ....[0]....
.L_61:
        /*0044*/ 	.word	0x00000170


	//----- nvinfo : EIATTR_EXIT_INSTR_OFFSETS
	.align		4
.L_62:
        /*0048*/ 	.byte	0x04, 0x1c
        /*004a*/ 	.short	(.L_64 - .L_63)


	//   ....[0]....
.L_63:
        /*004c*/ 	.word	0x00000180


	//----- nvinfo : EIATTR_CBANK_PARAM_SIZE
	.align		4
.L_64:
        /*0050*/ 	.byte	0x03, 0x19
        /*0052*/ 	.short	0x0010


	//----- nvinfo : EIATTR_PARAM_CBANK
	.align		4
        /*0054*/ 	.byte	0x04, 0x0a
        /*0056*/ 	.short	(.L_66 - .L_65)
	.align		4
.L_65:
        /*0058*/ 	.word	index@(.nv.constant0._Z4faddPfS_)
        /*005c*/ 	.short	0x0380
        /*005e*/ 	.short	0x0010


	//----- nvinfo : EIATTR_SW_WAR
	.align		4
.L_66:
        /*0060*/ 	.byte	0x04, 0x36
        /*0062*/ 	.short	(.L_68 - .L_67)
.L_67:
        /*0064*/ 	.word	0x00000008
.L_68:


//--------------------- .nv.callgraph             --------------------------
	.section	.nv.callgraph,"",@"SHT_CUDA_CALLGRAPH"
	.align	4
	.sectionentsize	8
	.align		4
        /*0000*/ 	.word	0x00000000
	.align		4
        /*0004*/ 	.word	0xffffffff
	.align		4
        /*0008*/ 	.word	index@(_Z4iaddPiS_)
	.align		4
        /*000c*/ 	.word	index@(vprintf)
	.align		4
        /*0010*/ 	.word	index@(_Z4daddPdS_)
	.align		4
        /*0014*/ 	.word	index@(vprintf)
	.align		4
        /*0018*/ 	.word	index@(_Z4faddPfS_)
	.align		4
        /*001c*/ 	.word	index@(vprintf)
	.align		4
        /*0020*/ 	.word	0x00000000
	.align		4
        /*0024*/ 	.word	0xfffffffe
	.align		4
        /*0028*/ 	.word	0x00000000
	.align		4
        /*002c*/ 	.word	0xfffffffd
	.align		4
        /*0030*/ 	.word	0x00000000
	.align		4
        /*0034*/ 	.word	0xfffffffc


//--------------------- .nv.constant4             --------------------------
	.section	.nv.constant4,"a",@progbits
	.align	8
	.align		8
.nv.constant4:
        /*0000*/ 	.dword	vprintf
	.align		8
        /*0008*/ 	.dword	$str
	.align		8
        /*0010*/ 	.dword	$str$1
	.align		8
        /*0018*/ 	.dword	$str$2


//--------------------- .text._Z4iaddPiS_         --------------------------
	.section	.text._Z4iaddPiS_,"ax",@progbits
	.align	128
        .global         _Z4iaddPiS_
        .type           _Z4iaddPiS_,@function
        .size           _Z4iaddPiS_,(.L_x_6 - _Z4iaddPiS_)
        .other          _Z4iaddPiS_,@"STO_CUDA_ENTRY STV_DEFAULT"
_Z4iaddPiS_:
.text._Z4iaddPiS_:
[----:B------:R-:W0:Y:S01]  /*0000*/  LDC R1, c[0x0][0x37c] ;  /* 0x0000df00ff017b82 */ /* 0x000e220000000800 */
[----:B------:R-:W1:Y:S07]  /*0010*/  S2R R10, SR_CTAID.X ;  /* 0x00000000000a7919 */ /* 0x000e6e0000002500 */
[----:B------:R-:W2:Y:S01]  /*0020*/  LDC.64 R4, c[0x0][0x380] ;  /* 0x0000e000ff047b82 */ /* 0x000ea20000000a00 */
[----:B------:R-:W3:Y:S01]  /*0030*/  LDCU.64 UR4, c[0x0][0x358] ;  /* 0x00006b00ff0477ac */ /* 0x000ee20008000a00 */
[----:B0-----:R-:W-:-:S06]  /*0040*/  VIADD R1, R1, 0xfffffff8 ;  /* 0xfffffff801017836 */ /* 0x001fcc0000000000 */
[----:B------:R-:W0:Y:S01]  /*0050*/  LDC.64 R2, c[0x0][0x388] ;  /* 0x0000e200ff027b82 */ /* 0x000e220000000a00 */
[----:B------:R-:W4:Y:S01]  /*0060*/  LDCU UR6, c[0x0][0x2f8] ;  /* 0x00005f00ff0677ac */ /* 0x000f220008000800 */
[----:B------:R-:W5:Y:S01]  /*0070*/  LDCU.64 UR8, c[0x4][0x18] ;  /* 0x01000300ff0877ac */ /* 0x000f620008000a00 */
[----:B-1----:R-:W-:-:S13]  /*0080*/  ISETP.GT.U32.AND P0, PT, R10, 0x9, PT ;  /* 0x000000090a00780c */ /* 0x002fda0003f04070 */
[----:B--2---:R-:W-:-:S05]  /*0090*/  @!P0 IMAD.WIDE.U32 R4, R10, 0x4, R4 ;  /* 0x000000040a048825 */ /* 0x004fca00078e0004 */
[----:B---3--:R5:W2:Y:S01]  /*00a0*/  @!P0 LDG.E R0, desc[UR4][R4.64] ;  /* 0x0000000404008981 */ /* 0x008aa2000c1e1900 */
[----:B------:R-:W-:Y:S01]  /*00b0*/  MOV R8, 0x0 ;  /* 0x0000000000087802 */ /* 0x000fe20000000f00 */
[----:B0-----:R-:W-:Y:S02]  /*00c0*/  @!P0 IMAD.WIDE.U32 R2, R10, 0x4, R2 ;  /* 0x000000040a028825 */ /* 0x001fe400078e0002 */
[----:B------:R0:W-:Y:S03]  /*00d0*/  STL [R1], R10 ;  /* 0x0000000a01007387 */ /* 0x0001e60000100800 */
[----:B------:R-:W1:Y:S01]  /*00e0*/  LDC.64 R8, c[0x4][R8] ;  /* 0x0100000008087b82 */ /* 0x000e620000000a00 */
[----:B-----5:R-:W-:Y:S01]  /*00f0*/  IMAD.U32 R4, RZ, RZ, UR8 ;  /* 0x00000008ff047e24 */ /* 0x020fe2000f8e00ff */
[----:B------:R-:W-:Y:S02]  /*0100*/  MOV R5, UR9 ;  /* 0x0000000900057c02 */ /* 0x000fe40008000f00 */
[----:B--2---:R-:W-:-:S05]  /*0110*/  @!P0 SHF.L.U32 R0, R0, 0x1, RZ ;  /* 0x0000000100008819 */ /* 0x004fca00000006ff */
[----:B------:R0:W-:Y:S01]  /*0120*/  @!P0 STG.E desc[UR4][R2.64], R0 ;  /* 0x0000000002008986 */ /* 0x0001e2000c101904 */
[----:B------:R-:W2:Y:S01]  /*0130*/  LDCU UR4, c[0x0][0x2fc] ;  /* 0x00005f80ff0477ac */ /* 0x000ea20008000800 */
[----:B----4-:R-:W-:-:S05]  /*0140*/  IADD3 R6, P0, PT, R1, UR6, RZ ;  /* 0x0000000601067c10 */ /* 0x010fca000ff1e0ff */
[----:B012---:R-:W-:-:S08]  /*0150*/  IMAD.X R7, RZ, RZ, UR4, P0 ;  /* 0x00000004ff077e24 */ /* 0x007fd000080e06ff */
[----:B------:R-:W-:-:S07]  /*0160*/  LEPC R20, `(.L_x_0) ;  /* 0x000000001014794e */ /* 0x000fce0000000000 */
[----:B------:R-:W-:Y:S05]  /*0170*/  CALL.ABS.NOINC R8 ;  /* 0x0000000008007343 */ /* 0x000fea0003c00000 */
.L_x_0:
[----:B------:R-:W-:Y:S05]  /*0180*/  EXIT ;  /* 0x000000000000794d */ /* 0x000fea0003800000 */
.L_x_1:
[----:B------:R-:W-:-:S00]  /*0190*/  BRA `(.L_x_1) ;  /* 0xfffffffc00fc7947 */ /* 0x000fc0000383ffff */
[----:B------:R-:W-:-:S00]  /*01a0*/  NOP ;  /* 0x0000000000007918 */ /* 0x000fc00000000000 */
        /* <DEDUP_REMOVED lines=13> */
.L_x_6:


//--------------------- .text._Z4daddPdS_         --------------------------
	.section	.text._Z4daddPdS_,"ax",@progbits
	.align	128
        .global         _Z4daddPdS_
        .type           _Z4daddPdS_,@function
        .size           _Z4daddPdS_,(.L_x_7 - _Z4daddPdS_)
        .other          _Z4daddPdS_,@"STO_CUDA_ENTRY STV_DEFAULT"
_Z4daddPdS_:
.text._Z4daddPdS_:
        /* <DEDUP_REMOVED lines=9> */
[----:B--2---:R-:W-:-:S06]  /*0090*/  @!P0 IMAD.WIDE.U32 R4, R12, 0x8, R4 ;  /* 0x000000080c048825 */ /* 0x004fcc00078e0004 */
[----:B---3--:R-:W2:Y:S01]  /*00a0*/  @!P0 LDG.E.64 R4, desc[UR4][R4.64] ;  /* 0x0000000404048981 */ /* 0x008ea2000c1e1b00 */
[----:B0-----:R-:W-:Y:S01]  /*00b0*/  @!P0 IMAD.WIDE.U32 R8, R12, 0x8, R8 ;  /* 0x000000080c088825 */ /* 0x001fe200078e0008 */
[----:B------:R-:W-:Y:S02]  /*00c0*/  MOV R0, 0x0 ;  /* 0x0000000000007802 */ /* 0x000fe40000000f00 */
[----:B------:R0:W-:Y:S02]  /*00d0*/  STL [R1], R12 ;  /* 0x0000000c01007387 */ /* 0x0001e40000100800 */
[----:B------:R0:W1:Y:S01]  /*00e0*/  LDC.64 R10, c[0x4][R0] ;  /* 0x01000000000a7b82 */ /* 0x0000620000000a00 */
[----:B--2---:R-:W-:Y:S01]  /*00f0*/  @!P0 DADD R2, R4, R4 ;  /* 0x0000000004028229 */ /* 0x004fe20000000004 */
[----:B-----5:R-:W-:Y:S01]  /*0100*/  IMAD.U32 R4, RZ, RZ, UR8 ;  /* 0x00000008ff047e24 */ /* 0x020fe2000f8e00ff */
[----:B------:R-:W-:-:S05]  /*0110*/  MOV R5, UR9 ;  /* 0x0000000900057c02 */ /* 0x000fca0008000f00 */
[----:B------:R0:W-:Y:S01]  /*0120*/  @!P0 STG.E.64 desc[UR4][R8.64], R2 ;  /* 0x0000000208008986 */ /* 0x0001e2000c101b04 */
[----:B------:R-:W2:Y:S01]  /*0130*/  LDCU UR4, c[0x0][0x2fc] ;  /* 0x00005f80ff0477ac */ /* 0x000ea20008000800 */
[----:B----4-:R-:W-:-:S05]  /*0140*/  IADD3 R6, P0, PT, R1, UR6, RZ ;  /* 0x0000000601067c10 */ /* 0x010fca000ff1e0ff */
[----:B012---:R-:W-:-:S08]  /*0150*/  IMAD.X R7, RZ, RZ, UR4, P0 ;  /* 0x00000004ff077e24 */ /* 0x007fd000080e06ff */
[----:B------:R-:W-:-:S07]  /*0160*/  LEPC R20, `(.L_x_2) ;  /* 0x000000001014794e */ /* 0x000fce0000000000 */
[----:B------:R-:W-:Y:S05]  /*0170*/  CALL.ABS.NOINC R10 ;  /* 0x000000000a007343 */ /* 0x000fea0003c00000 */
.L_x_2:
[----:B------:R-:W-:Y:S05]  /*0180*/  EXIT ;  /* 0x000000000000794d */ /* 0x000fea0003800000 */
.L_x_3:
        /* <DEDUP_REMOVED lines=15> */
.L_x_7:


//--------------------- .text._Z4faddPfS_         --------------------------
	.section	.text._Z4faddPfS_,"ax",@progbits
	.align	128
        .global         _Z4faddPfS_
        .type           _Z4faddPfS_,@function
        .size           _Z4faddPfS_,(.L_x_8 - _Z4faddPfS_)
        .other          _Z4faddPfS_,@"STO_CUDA_ENTRY STV_DEFAULT"
_Z4faddPfS_:
.text._Z4faddPfS_:
        /* <DEDUP_REMOVED lines=10> */
[----:B---3--:R5:W2:Y:S01]  /*00a0*/  @!P0 LDG.E R4, desc[UR4][R4.64] ;  /* 0x0000000404048981 */ /* 0x008aa2000c1e1900 */
[----:B------:R-:W-:Y:S01]  /*00b0*/  MOV R8, 0x0 ;  /* 0x0000000000087802 */ /* 0x000fe20000000f00 */
[----:B0-----:R-:W-:Y:S02]  /*00c0*/  @!P0 IMAD.WIDE.U32 R2, R10, 0x4, R2 ;  /* 0x000000040a028825 */ /* 0x001fe400078e0002 */
[----:B------:R0:W-:Y:S03]  /*00d0*/  STL [R1], R10 ;  /* 0x0000000a01007387 */ /* 0x0001e60000100800 */
[----:B------:R-:W1:Y:S01]  /*00e0*/  LDC.64 R8, c[0x4][R8] ;  /* 0x0100000008087b82 */ /* 0x000e620000000a00 */
[----:B-----5:R-:W-:Y:S01]  /*00f0*/  MOV R5, UR9 ;  /* 0x0000000900057c02 */ /* 0x020fe20008000f00 */
[----:B--2---:R-:W-:Y:S01]  /*0100*/  @!P0 FADD R0, R4, R4 ;  /* 0x0000000404008221 */ /* 0x004fe20000000000 */
[----:B------:R-:W-:-:S04]  /*0110*/  IMAD.U32 R4, RZ, RZ, UR8 ;  /* 0x00000008ff047e24 */ /* 0x000fc8000f8e00ff */
[----:B------:R0:W-:Y:S01]  /*0120*/  @!P0 STG.E desc[UR4][R2.64], R0 ;  /* 0x0000000002008986 */ /* 0x0001e2000c101904 */
[----:B------:R-:W2:Y:S01]  /*0130*/  LDCU UR4, c[0x0][0x2fc] ;  /* 0x00005f80ff0477ac */ /* 0x000ea20008000800 */
[----:B----4-:R-:W-:-:S04]  /*0140*/  IADD3 R6, P0, PT, R1, UR6, RZ ;  /* 0x0000000601067c10 */ /* 0x010fc8000ff1e0ff */
[----:B012---:R-:W-:-:S09]  /*0150*/  IADD3.X R7, PT, PT, RZ, UR4, RZ, P0, !PT ;  /* 0x00000004ff077c10 */ /* 0x007fd200087fe4ff */
[----:B------:R-:W-:-:S07]  /*0160*/  LEPC R20, `(.L_x_4) ;  /* 0x000000001014794e */ /* 0x000fce0000000000 */
[----:B------:R-:W-:Y:S05]  /*0170*/  CALL.ABS.NOINC R8 ;  /* 0x0000000008007343 */ /* 0x000fea0003c00000 */
.L_x_4:
[----:B------:R-:W-:Y:S05]  /*0180*/  EXIT ;  /* 0x000000000000794d */ /* 0x000fea0003800000 */
.L_x_5:
        /* <DEDUP_REMOVED lines=15> */
.L_x_8:


//--------------------- .nv.global.init           --------------------------
	.section	.nv.global.init,"aw",@progbits
.nv.global.init:
	.type		$str$2,@object
	.size		$str$2,($str - $str$2)
$str$2:
        /*0000*/ 	.byte	0x69, 0x61, 0x64, 0x64, 0x2e, 0x2e, 0x20, 0x25, 0x64, 0x20, 0x0a, 0x00
	.type		$str,@object
	.size		$str,($str$1 - $str)
$str:
        /*000c*/ 	.byte	0x66, 0x61, 0x64, 0x64, 0x2e, 0x2e, 0x20, 0x25, 0x64, 0x20, 0x0a, 0x00
	.type		$str$1,@object
	.size		$str$1,(.L_1 - $str$1)
$str$1:
        /*0018*/ 	.byte	0x64, 0x61, 0x64, 0x64, 0x2e, 0x2e, 0x20, 0x25, 0x64, 0x20, 0x0a, 0x00
.L_1:


//--------------------- .nv.shared.reserved.0     --------------------------
	.section	.nv.shared.reserved.0,"aw",@nobits
	.weak		__nv_reservedSMEM_offset_0_alias
	.size		__nv_reservedSMEM_offset_0_alias, 0, 64
	.other		__nv_reservedSMEM_offset_0_alias,@"STO_CUDA_RESERVED_SHARED STV_DEFAULT"
__nv_reservedSMEM_offset_0_alias:
	.zero		0
	.zero		64


//--------------------- .nv.constant0._Z4iaddPiS_ --------------------------
	.section	.nv.constant0._Z4iaddPiS_,"a",@progbits
	.sectionflags	@""
	.align	4
.nv.constant0._Z4iaddPiS_:
	.zero		912


//--------------------- .nv.constant0._Z4daddPdS_ --------------------------
	.section	.nv.constant0._Z4daddPdS_,"a",@progbits
	.sectionflags	@""
	.align	4
.nv.constant0._Z4daddPdS_:
	.zero		912


//--------------------- .nv.constant0._Z4faddPfS_ --------------------------
	.section	.nv.constant0._Z4faddPfS_,"a",@progbits
	.sectionflags	@""
	.align	4
.nv.constant0._Z4faddPfS_:
	.zero		912


//--------------------- SYMBOLS --------------------------

	.type		.nv.reservedSmem.offset0,@object
	.size		.nv.reservedSmem.offset0,0x4
	.type		vprintf,@function
